	.headerflags	@"EF_CUDA_TEXMODE_UNIFIED EF_CUDA_64BIT_ADDRESS EF_CUDA_ACCELERATORS EF_CUDA_SM90 EF_CUDA_VIRTUAL_SM(EF_CUDA_SM90)"
	.elftype	@"ET_EXEC"


//--------------------- .nv.info                  --------------------------
	.section	.nv.info,"",@"SHT_CUDA_INFO"
	.align	4


	//----- nvinfo : EIATTR_REGCOUNT
	.align		4
        /*0000*/ 	.byte	0x04, 0x2f
        /*0002*/ 	.short	(.L_1 - .L_0)
	.align		4
.L_0:
        /*0004*/ 	.word	index@(triton_poi_fused__unsafe_index_add_mul_sub_22)
        /*0008*/ 	.word	0x00000014


	//----- nvinfo : EIATTR_MIN_STACK_SIZE
	.align		4
.L_1:
        /*000c*/ 	.byte	0x04, 0x12
        /*000e*/ 	.short	(.L_3 - .L_2)
	.align		4
.L_2:
        /*0010*/ 	.word	index@(triton_poi_fused__unsafe_index_add_mul_sub_22)
        /*0014*/ 	.word	0x00000000


	//----- nvinfo : EIATTR_FRAME_SIZE
	.align		4
.L_3:
        /*0018*/ 	.byte	0x04, 0x11
        /*001a*/ 	.short	(.L_5 - .L_4)
	.align		4
.L_4:
        /*001c*/ 	.word	index@(triton_poi_fused__unsafe_index_add_mul_sub_22)
        /*0020*/ 	.word	0x00000000


	//----- nvinfo : EIATTR_MIN_STACK_SIZE
	.align		4
.L_5:
        /*0024*/ 	.byte	0x04, 0x12
        /*0026*/ 	.short	(.L_7 - .L_6)
	.align		4
.L_6:
        /*0028*/ 	.word	index@(triton_poi_fused__unsafe_index_add_mul_sub_22)
        /*002c*/ 	.word	0x00000000
.L_7:


//--------------------- .nv.info.triton_poi_fused__unsafe_index_add_mul_sub_22 --------------------------
	.section	.nv.info.triton_poi_fused__unsafe_index_add_mul_sub_22,"",@"SHT_CUDA_INFO"
	.sectionflags	@""
	.align	4


	//----- nvinfo : EIATTR_CUDA_API_VERSION
	.align		4
        /*0000*/ 	.byte	0x04, 0x37
        /*0002*/ 	.short	(.L_9 - .L_8)
.L_8:
        /*0004*/ 	.word	0x0000007c


	//----- nvinfo : EIATTR_KPARAM_INFO
	.align		4
.L_9:
        /*0008*/ 	.byte	0x04, 0x17
        /*000a*/ 	.short	(.L_11 - .L_10)
.L_10:
        /*000c*/ 	.word	0x00000000
        /*0010*/ 	.short	0x0006
        /*0012*/ 	.short	0x0030
        /*0014*/ 	.byte	0x00, 0xf0, 0x11, 0x00


	//----- nvinfo : EIATTR_KPARAM_INFO
	.align		4
.L_11:
        /*0018*/ 	.byte	0x04, 0x17
        /*001a*/ 	.short	(.L_13 - .L_12)
.L_12:
        /*001c*/ 	.word	0x00000000
        /*0020*/ 	.short	0x0005
        /*0022*/ 	.short	0x0028
        /*0024*/ 	.byte	0x00, 0xf4, 0x21, 0x00


	//----- nvinfo : EIATTR_KPARAM_INFO
	.align		4
.L_13:
        /*0028*/ 	.byte	0x04, 0x17
        /*002a*/ 	.short	(.L_15 - .L_14)
.L_14:
        /*002c*/ 	.word	0x00000000
        /*0030*/ 	.short	0x0004
        /*0032*/ 	.short	0x0020
        /*0034*/ 	.byte	0x00, 0xf4, 0x21, 0x00


	//----- nvinfo : EIATTR_KPARAM_INFO
	.align		4
.L_15:
        /*0038*/ 	.byte	0x04, 0x17
        /*003a*/ 	.short	(.L_17 - .L_16)
.L_16:
        /*003c*/ 	.word	0x00000000
        /*0040*/ 	.short	0x0003
        /*0042*/ 	.short	0x0018
        /*0044*/ 	.byte	0x00, 0xf4, 0x21, 0x00


	//----- nvinfo : EIATTR_KPARAM_INFO
	.align		4
.L_17:
        /*0048*/ 	.byte	0x04, 0x17
        /*004a*/ 	.short	(.L_19 - .L_18)
.L_18:
        /*004c*/ 	.word	0x00000000
        /*0050*/ 	.short	0x0002
        /*0052*/ 	.short	0x0010
        /*0054*/ 	.byte	0x00, 0xf4, 0x21, 0x00


	//----- nvinfo : EIATTR_KPARAM_INFO
	.align		4
.L_19:
        /*0058*/ 	.byte	0x04, 0x17
        /*005a*/ 	.short	(.L_21 - .L_20)
.L_20:
        /*005c*/ 	.word	0x00000000
        /*0060*/ 	.short	0x0001
        /*0062*/ 	.short	0x0008
        /*0064*/ 	.byte	0x00, 0xf4, 0x21, 0x00


	//----- nvinfo : EIATTR_KPARAM_INFO
	.align		4
.L_21:
        /*0068*/ 	.byte	0x04, 0x17
        /*006a*/ 	.short	(.L_23 - .L_22)
.L_22:
        /*006c*/ 	.word	0x00000000
        /*0070*/ 	.short	0x0000
        /*0072*/ 	.short	0x0000
        /*0074*/ 	.byte	0x00, 0xf4, 0x21, 0x00


	//----- nvinfo : EIATTR_SPARSE_MMA_MASK
	.align		4
.L_23:
        /*0078*/ 	.byte	0x03, 0x50
        /*007a*/ 	.short	0x0000


	//----- nvinfo : EIATTR_MAXREG_COUNT
	.align		4
        /*007c*/ 	.byte	0x03, 0x1b
        /*007e*/ 	.short	0x00ff


	//----- nvinfo : EIATTR_EXIT_INSTR_OFFSETS
	.align		4
        /*0080*/ 	.byte	0x04, 0x1c
        /*0082*/ 	.short	(.L_25 - .L_24)


	//   ....[0]....
.L_24:
        /*0084*/ 	.word	0x000003b0


	//----- nvinfo : EIATTR_REQNTID
	.align		4
.L_25:
        /*0088*/ 	.byte	0x04, 0x10
        /*008a*/ 	.short	(.L_27 - .L_26)
.L_26:
        /*008c*/ 	.word	0x00000080
        /*0090*/ 	.word	0x00000001
        /*0094*/ 	.word	0x00000001


	//----- nvinfo : EIATTR_CBANK_PARAM_SIZE
	.align		4
.L_27:
        /*0098*/ 	.byte	0x03, 0x19
        /*009a*/ 	.short	0x0034


	//----- nvinfo : EIATTR_PARAM_CBANK
	.align		4
        /*009c*/ 	.byte	0x04, 0x0a
        /*009e*/ 	.short	(.L_29 - .L_28)
	.align		4
.L_28:
        /*00a0*/ 	.word	index@(.nv.constant0.triton_poi_fused__unsafe_index_add_mul_sub_22)
        /*00a4*/ 	.short	0x0210
        /*00a6*/ 	.short	0x0034


	//----- nvinfo : EIATTR_SW_WAR
	.align		4
.L_29:
        /*00a8*/ 	.byte	0x04, 0x36
        /*00aa*/ 	.short	(.L_31 - .L_30)
.L_30:
        /*00ac*/ 	.word	0x00000008
.L_31:


//--------------------- .nv.callgraph             --------------------------
	.section	.nv.callgraph,"",@"SHT_CUDA_CALLGRAPH"
	.align	4
	.sectionentsize	8
	.align		4
        /*0000*/ 	.word	0x00000000
	.align		4
        /*0004*/ 	.word	0xffffffff
	.align		4
        /*0008*/ 	.word	0x00000000
	.align		4
        /*000c*/ 	.word	0xfffffffe
	.align		4
        /*0010*/ 	.word	0x00000000
	.align		4
        /*0014*/ 	.word	0xfffffffd
	.align		4
        /*0018*/ 	.word	0x00000000
	.align		4
        /*001c*/ 	.word	0xfffffffc


//--------------------- .text.triton_poi_fused__unsafe_index_add_mul_sub_22 --------------------------
	.section	.text.triton_poi_fused__unsafe_index_add_mul_sub_22,"ax",@progbits
	.align	128
        .global         triton_poi_fused__unsafe_index_add_mul_sub_22
        .type           triton_poi_fused__unsafe_index_add_mul_sub_22,@function
        .size           triton_poi_fused__unsafe_index_add_mul_sub_22,(.L_x_1 - triton_poi_fused__unsafe_index_add_mul_sub_22)
        .other          triton_poi_fused__unsafe_index_add_mul_sub_22,@"STO_CUDA_ENTRY STV_DEFAULT"
triton_poi_fused__unsafe_index_add_mul_sub_22:
.text.triton_poi_fused__unsafe_index_add_mul_sub_22:
[----:B------:R-:W-:Y:S01]  /*0000*/  LDC R1, c[0x0][0x28] ;  /* 0x00000a00ff017b82 */ /* 0x000fe20000000800 */
[----:B------:R-:W1:Y:S07]  /*0010*/  S2R R3, SR_TID.X ;  /* 0x0000000000037919 */ /* 0x000e6e0000002100 */
[----:B------:R-:W2:Y:S01]  /*0020*/  LDC.64 R8, c[0x0][0x210] ;  /* 0x00008400ff087b82 */ /* 0x000ea20000000a00 */
[----:B------:R-:W-:Y:S01]  /*0030*/  ULDC.64 UR4, c[0x0][0x208] ;  /* 0x0000820000047ab9 */ /* 0x000fe20000000a00 */
[----:B------:R-:W-:Y:S01]  /*0040*/  ULDC.64 UR6, c[0x0][0x220] ;  /* 0x0000880000067ab9 */ /* 0x000fe20000000a00 */
[----:B------:R-:W3:Y:S05]  /*0050*/  S2R R4, SR_CTAID.X ;  /* 0x0000000000047919 */ /* 0x000eea0000002500 */
[----:B------:R-:W4:Y:S01]  /*0060*/  LDC.64 R10, c[0x0][0x218] ;  /* 0x00008600ff0a7b82 */ /* 0x000f220000000a00 */
[----:B-1----:R-:W-:-:S05]  /*0070*/  LOP3.LUT R3, R3, 0x7f, RZ, 0xc0, !PT ;  /* 0x0000007f03037812 */ /* 0x002fca00078ec0ff */
[----:B---3--:R-:W-:-:S05]  /*0080*/  IMAD R0, R4, 0x80, R3 ;  /* 0x0000008004007824 */ /* 0x008fca00078e0203 */
[----:B------:R-:W-:-:S04]  /*0090*/  SHF.R.S32.HI R3, RZ, 0x1f, R0 ;  /* 0x0000001fff037819 */ /* 0x000fc80000011400 */
[----:B------:R-:W-:-:S04]  /*00a0*/  LEA.HI R5, R3, R0, RZ, 0x3 ;  /* 0x0000000003057211 */ /* 0x000fc800078f18ff */
[----:B------:R-:W-:Y:S02]  /*00b0*/  SHF.R.S32.HI R6, RZ, 0x3, R5 ;  /* 0x00000003ff067819 */ /* 0x000fe40000011405 */
[----:B------:R-:W-:Y:S02]  /*00c0*/  LOP3.LUT R5, R5, 0xfffffff8, RZ, 0xc0, !PT ;  /* 0xfffffff805057812 */ /* 0x000fe400078ec0ff */
[----:B------:R-:W-:-:S04]  /*00d0*/  LEA.HI R2, R6, R6, RZ, 0x3 ;  /* 0x0000000606027211 */ /* 0x000fc800078f18ff */
[----:B------:R-:W-:Y:S02]  /*00e0*/  LOP3.LUT R7, R2, 0xfffffff8, RZ, 0xc0, !PT ;  /* 0xfffffff802077812 */ /* 0x000fe400078ec0ff */
[----:B------:R-:W1:Y:S03]  /*00f0*/  LDC.64 R2, c[0x0][0x228] ;  /* 0x00008a00ff027b82 */ /* 0x000e660000000a00 */
[----:B------:R-:W-:-:S04]  /*0100*/  IMAD.IADD R7, R6, 0x1, -R7 ;  /* 0x0000000106077824 */ /* 0x000fc800078e0a07 */
[----:B--2---:R-:W-:-:S06]  /*0110*/  IMAD.WIDE R8, R7, 0x8, R8 ;  /* 0x0000000807087825 */ /* 0x004fcc00078e0208 */
[----:B------:R-:W2:Y:S01]  /*0120*/  LDG.E.EL.64 R8, desc[UR4][R8.64] ;  /* 0x0000000408087981 */ /* 0x000ea2000c2e1b00 */
[----:B------:R-:W-:-:S04]  /*0130*/  IMAD.IADD R5, R0, 0x1, -R5 ;  /* 0x0000000100057824 */ /* 0x000fc800078e0a05 */
[----:B----4-:R-:W-:-:S04]  /*0140*/  IMAD.WIDE R10, R5, 0x8, R10 ;  /* 0x00000008050a7825 */ /* 0x010fc800078e020a */
[----:B-1----:R-:W-:Y:S02]  /*0150*/  IMAD.WIDE R6, R5, 0x8, R2 ;  /* 0x0000000805067825 */ /* 0x002fe400078e0202 */
[----:B------:R-:W3:Y:S04]  /*0160*/  LDG.E.EL.64 R10, desc[UR4][R10.64] ;  /* 0x000000040a0a7981 */ /* 0x000ee8000c2e1b00 */
[----:B------:R-:W4:Y:S01]  /*0170*/  LDG.E.EL.64 R6, desc[UR4][R6.64] ;  /* 0x0000000406067981 */ /* 0x000f22000c2e1b00 */
[----:B--2---:R-:W-:-:S04]  /*0180*/  SHF.R.U32.HI R3, RZ, 0x1d, R9 ;  /* 0x0000001dff037819 */ /* 0x004fc80000011609 */
[----:B------:R-:W-:-:S04]  /*0190*/  LOP3.LUT R3, R3, 0x4, RZ, 0xc0, !PT ;  /* 0x0000000403037812 */ /* 0x000fc800078ec0ff */
[----:B------:R-:W-:Y:S02]  /*01a0*/  IADD3 R16, P0, R8, R3, RZ ;  /* 0x0000000308107210 */ /* 0x000fe40007f1e0ff */
[----:B------:R-:W1:Y:S01]  /*01b0*/  LDC.64 R2, c[0x0][0x230] ;  /* 0x00008c00ff027b82 */ /* 0x000e620000000a00 */
[----:B---3--:R-:W-:Y:S02]  /*01c0*/  LEA R14, P1, R10, UR6, 0x2 ;  /* 0x000000060a0e7c11 */ /* 0x008fe4000f8210ff */
[----:B------:R-:W-:Y:S01]  /*01d0*/  IMAD.X R17, RZ, RZ, R9, P0 ;  /* 0x000000ffff117224 */ /* 0x000fe200000e0609 */
[----:B------:R-:W-:Y:S02]  /*01e0*/  SHF.R.S32.HI R9, RZ, 0x18, R4 ;  /* 0x00000018ff097819 */ /* 0x000fe40000011404 */
[----:B------:R-:W-:Y:S02]  /*01f0*/  SHF.R.U32.HI R13, RZ, 0x1b, R11 ;  /* 0x0000001bff0d7819 */ /* 0x000fe4000001160b */
[----:B----4-:R-:W-:-:S02]  /*0200*/  SHF.R.U32.HI R4, RZ, 0x1b, R7 ;  /* 0x0000001bff047819 */ /* 0x010fc40000011607 */
[----:B------:R-:W-:Y:S02]  /*0210*/  SGXT R9, R9, 0x1 ;  /* 0x000000010909781a */ /* 0x000fe40000000200 */
[----:B------:R-:W-:Y:S01]  /*0220*/  LEA.HI.X R15, R10, UR7, R11, 0x2, P1 ;  /* 0x000000070a0f7c11 */ /* 0x000fe200088f140b */
[----:B------:R-:W-:Y:S01]  /*0230*/  IMAD.SHL.U32 R10, R16, 0x10, RZ ;  /* 0x00000010100a7824 */ /* 0x000fe200078e00ff */
[----:B------:R-:W-:Y:S02]  /*0240*/  LEA R11, P2, R6, UR6, 0x2 ;  /* 0x00000006060b7c11 */ /* 0x000fe4000f8410ff */
[----:B------:R-:W-:Y:S02]  /*0250*/  LOP3.LUT R4, R4, 0x10, RZ, 0xc0, !PT ;  /* 0x0000001004047812 */ /* 0x000fe400078ec0ff */
[----:B------:R-:W-:Y:S02]  /*0260*/  LOP3.LUT R13, R13, 0x10, RZ, 0xc0, !PT ;  /* 0x000000100d0d7812 */ /* 0x000fe400078ec0ff */
[----:B------:R-:W-:-:S02]  /*0270*/  LEA.HI R9, R9, R0, RZ, 0x6 ;  /* 0x0000000009097211 */ /* 0x000fc400078f30ff */
[----:B------:R-:W-:Y:S02]  /*0280*/  LEA.HI.X R7, R6, UR7, R7, 0x2, P2 ;  /* 0x0000000706077c11 */ /* 0x000fe400090f1407 */
[----:B------:R-:W-:Y:S01]  /*0290*/  IADD3 R6, P2, P3, R10, R11, R4 ;  /* 0x0000000b0a067210 */ /* 0x000fe20007b5e004 */
[----:B-1----:R-:W-:Y:S01]  /*02a0*/  IMAD.WIDE R2, R5, 0x4, R2 ;  /* 0x0000000405027825 */ /* 0x002fe200078e0202 */
[----:B------:R-:W-:Y:S02]  /*02b0*/  SHF.L.U64.HI R12, R16, 0x4, R17 ;  /* 0x00000004100c7819 */ /* 0x000fe40000010211 */
[----:B------:R-:W-:Y:S02]  /*02c0*/  IADD3 R8, P1, P0, R10, R14, R13 ;  /* 0x0000000e0a087210 */ /* 0x000fe4000783e00d */
[----:B------:R-:W-:Y:S01]  /*02d0*/  SHF.R.S32.HI R4, RZ, 0x6, R9 ;  /* 0x00000006ff047819 */ /* 0x000fe20000011409 */
[----:B------:R-:W2:Y:S01]  /*02e0*/  LDG.E.EL R2, desc[UR4][R2.64] ;  /* 0x0000000402027981 */ /* 0x000ea2000c2e1900 */
[----:B------:R-:W-:-:S02]  /*02f0*/  IADD3.X R9, R12, R15, RZ, P1, P0 ;  /* 0x0000000f0c097210 */ /* 0x000fc40000fe04ff */
[----:B------:R-:W-:Y:S01]  /*0300*/  IADD3.X R7, R12, R7, RZ, P2, P3 ;  /* 0x000000070c077210 */ /* 0x000fe200017e64ff */
[----:B------:R-:W-:Y:S02]  /*0310*/  IMAD.SHL.U32 R11, R4, 0x10, RZ ;  /* 0x00000010040b7824 */ /* 0x000fe400078e00ff */
[----:B------:R-:W1:Y:S02]  /*0320*/  LDC.64 R4, c[0x0][0x238] ;  /* 0x00008e00ff047b82 */ /* 0x000e640000000a00 */
[----:B------:R-:W-:-:S04]  /*0330*/  IMAD.WIDE R8, R11, 0x4, R8 ;  /* 0x000000040b087825 */ /* 0x000fc800078e0208 */
[----:B------:R-:W-:Y:S02]  /*0340*/  IMAD.WIDE R6, R11, 0x4, R6 ;  /* 0x000000040b067825 */ /* 0x000fe400078e0206 */
[----:B------:R-:W3:Y:S04]  /*0350*/  LDG.E.EL R9, desc[UR4][R8.64] ;  /* 0x0000000408097981 */ /* 0x000ee8000c2e1900 */
[----:B------:R-:W3:Y:S01]  /*0360*/  LDG.E.EL R6, desc[UR4][R6.64] ;  /* 0x0000000406067981 */ /* 0x000ee2000c2e1900 */
[----:B-1----:R-:W-:-:S04]  /*0370*/  IMAD.WIDE R4, R0, 0x4, R4 ;  /* 0x0000000400047825 */ /* 0x002fc800078e0204 */
[----:B---3--:R-:W-:-:S04]  /*0380*/  FADD R10, -R9, R6 ;  /* 0x00000006090a7221 */ /* 0x008fc80000000100 */
[----:B--2---:R-:W-:-:S05]  /*0390*/  FFMA R11, R2, R10, R9 ;  /* 0x0000000a020b7223 */ /* 0x004fca0000000009 */
[----:B------:R-:W-:Y:S01]  /*03a0*/  STG.E desc[UR4][R4.64], R11 ;  /* 0x0000000b04007986 */ /* 0x000fe2000c101904 */
[----:B------:R-:W-:Y:S05]  /*03b0*/  EXIT ;  /* 0x000000000000794d */ /* 0x000fea0003800000 */
.L_x_0:
[----:B------:R-:W-:-:S00]  /*03c0*/  BRA `(.L_x_0) ;  /* 0xfffffffc00fc7947 */ /* 0x000fc0000383ffff */
[----:B------:R-:W-:-:S00]  /*03d0*/  NOP ;  /* 0x0000000000007918 */ /* 0x000fc00000000000 */
        /* <DEDUP_REMOVED lines=10> */
.L_x_1:


//--------------------- .nv.constant0.triton_poi_fused__unsafe_index_add_mul_sub_22 --------------------------
	.section	.nv.constant0.triton_poi_fused__unsafe_index_add_mul_sub_22,"a",@progbits
	.sectionflags	@""
	.align	4
.nv.constant0.triton_poi_fused__unsafe_index_add_mul_sub_22:
	.zero		580
